//
// Generated by NVIDIA NVVM Compiler
//
// Compiler Build ID: CL-36424714
// Cuda compilation tools, release 13.0, V13.0.88
// Based on NVVM 20.0.0
//

.version 9.0
.target sm_100
.address_size 64

	// .globl	_Z16max_flops_kernelPf

.visible .entry _Z16max_flops_kernelPf(
	.param .u64 .ptr .align 1 _Z16max_flops_kernelPf_param_0
)
{
	.reg .pred 	%p<2>;
	.reg .b32 	%r<17>;
	.reg .b32 	%f<17>;
	.reg .b64 	%rd<9>;

	ld.param.u64 	%rd3, [_Z16max_flops_kernelPf_param_0];
	cvta.to.global.u64 	%rd4, %rd3;
	mov.u32 	%r10, %ctaid.x;
	mov.u32 	%r11, %ntid.x;
	mov.u32 	%r12, %tid.x;
	shl.b32 	%r13, %r12, 5;
	mad.lo.s32 	%r15, %r10, %r11, %r13;
	add.s32 	%r14, %r15, 31;
	add.s64 	%rd1, %rd4, 32;
	add.s64 	%rd2, %rd4, -28;
	mov.b32 	%r16, 0;
$L__BB0_1:
	mul.wide.s32 	%rd5, %r15, 4;
	add.s64 	%rd6, %rd1, %rd5;
	mul.wide.s32 	%rd7, %r14, 4;
	add.s64 	%rd8, %rd2, %rd7;
	ld.global.f32 	%f1, [%rd8+28];
	st.global.f32 	[%rd6+-32], %f1;
	ld.global.f32 	%f2, [%rd8+24];
	st.global.f32 	[%rd6+-28], %f2;
	ld.global.f32 	%f3, [%rd8+20];
	st.global.f32 	[%rd6+-24], %f3;
	ld.global.f32 	%f4, [%rd8+16];
	st.global.f32 	[%rd6+-20], %f4;
	ld.global.f32 	%f5, [%rd8+12];
	st.global.f32 	[%rd6+-16], %f5;
	ld.global.f32 	%f6, [%rd8+8];
	st.global.f32 	[%rd6+-12], %f6;
	ld.global.f32 	%f7, [%rd8+4];
	st.global.f32 	[%rd6+-8], %f7;
	ld.global.f32 	%f8, [%rd8];
	st.global.f32 	[%rd6+-4], %f8;
	ld.global.f32 	%f9, [%rd8+-4];
	st.global.f32 	[%rd6], %f9;
	ld.global.f32 	%f10, [%rd8+-8];
	st.global.f32 	[%rd6+4], %f10;
	ld.global.f32 	%f11, [%rd8+-12];
	st.global.f32 	[%rd6+8], %f11;
	ld.global.f32 	%f12, [%rd8+-16];
	st.global.f32 	[%rd6+12], %f12;
	ld.global.f32 	%f13, [%rd8+-20];
	st.global.f32 	[%rd6+16], %f13;
	ld.global.f32 	%f14, [%rd8+-24];
	st.global.f32 	[%rd6+20], %f14;
	ld.global.f32 	%f15, [%rd8+-28];
	st.global.f32 	[%rd6+24], %f15;
	ld.global.f32 	%f16, [%rd8+-32];
	st.global.f32 	[%rd6+28], %f16;
	add.s32 	%r16, %r16, 16;
	add.s32 	%r15, %r15, 16;
	add.s32 	%r14, %r14, -16;
	setp.ne.s32 	%p1, %r16, 512;
	@%p1 bra 	$L__BB0_1;
	ret;

}


// ===== COMPILED SASS (sm_100) =====

	.target	sm_100

	.elftype	@"ET_EXEC"


//--------------------- .note.nv.tkinfo           --------------------------
	.section	.note.nv.tkinfo,"",@"SHT_NOTE"
	.sectionflags	@"SHF_NOTE_NV_TKINFO"
	.tkinfo
        /*0018*/ 	.word	0x00000002
        /*0030*/ 	.string	""
        /*0030*/ 	.string	"ptxas"
        /*0030*/ 	.string	"Cuda compilation tools, release 13.0, V13.0.88"
        /*0030*/ 	.string	"Build cuda_13.0.r13.0/compiler.36424714_0"
        /*0030*/ 	.string	"-arch sm_100 -m 64 "



//--------------------- .note.nv.cuinfo           --------------------------
	.section	.note.nv.cuinfo,"",@"SHT_NOTE"
	.sectionflags	@"SHF_NOTE_NV_CUINFO"
        /*0018*/ 	.short	0x0002
        /*001a*/ 	.short	0x0064
        /*001c*/ 	.short	0x0082
	.zero		2


//--------------------- .nv.info                  --------------------------
	.section	.nv.info,"",@"SHT_CUDA_INFO"
	.align	4


	//----- nvinfo : EIATTR_REGCOUNT
	.align		4
        /*0000*/ 	.byte	0x04, 0x2f
        /*0002*/ 	.short	(.L_1 - .L_0)
	.align		4
.L_0:
        /*0004*/ 	.word	index@(_Z16max_flops_kernelPf)
        /*0008*/ 	.word	0x00000020


	//----- nvinfo : EIATTR_FRAME_SIZE
	.align		4
.L_1:
        /*000c*/ 	.byte	0x04, 0x11
        /*000e*/ 	.short	(.L_3 - .L_2)
	.align		4
.L_2:
        /*0010*/ 	.word	index@(_Z16max_flops_kernelPf)
        /*0014*/ 	.word	0x00000000


	//----- nvinfo : EIATTR_MIN_STACK_SIZE
	.align		4
.L_3:
        /*0018*/ 	.byte	0x04, 0x12
        /*001a*/ 	.short	(.L_5 - .L_4)
	.align		4
.L_4:
        /*001c*/ 	.word	index@(_Z16max_flops_kernelPf)
        /*0020*/ 	.word	0x00000000
.L_5:


//--------------------- .nv.compat                --------------------------
	.section	.nv.compat,"",@"SHT_CUDA_COMPAT_INFO"
	.align	4
        /*0000*/ 	.byte	0x02, 0x09, 0x00, 0x00, 0x02, 0x02, 0x01, 0x00, 0x02, 0x05, 0x05, 0x00, 0x03, 0x07, 0x01, 0x01
        /*0010*/ 	.byte	0x02, 0x03, 0x00, 0x00, 0x02, 0x06, 0x01, 0x00, 0x04, 0x0b, 0x08, 0x00, 0x09, 0x00, 0x00, 0x00
        /*0020*/ 	.byte	0x00, 0x00, 0x00, 0x00


//--------------------- .nv.info._Z16max_flops_kernelPf --------------------------
	.section	.nv.info._Z16max_flops_kernelPf,"",@"SHT_CUDA_INFO"
	.sectionflags	@""
	.align	4


	//----- nvinfo : EIATTR_CUDA_API_VERSION
	.align		4
        /*0000*/ 	.byte	0x04, 0x37
        /*0002*/ 	.short	(.L_7 - .L_6)
.L_6:
        /*0004*/ 	.word	0x00000082


	//----- nvinfo : EIATTR_KPARAM_INFO
	.align		4
.L_7:
        /*0008*/ 	.byte	0x04, 0x17
        /*000a*/ 	.short	(.L_9 - .L_8)
.L_8:
        /*000c*/ 	.word	0x00000000
        /*0010*/ 	.short	0x0000
        /*0012*/ 	.short	0x0000
        /*0014*/ 	.byte	0x00, 0xf5, 0x21, 0x00


	//----- nvinfo : EIATTR_SPARSE_MMA_MASK
	.align		4
.L_9:
        /*0018*/ 	.byte	0x03, 0x50
        /*001a*/ 	.short	0x0000


	//----- nvinfo : EIATTR_MAXREG_COUNT
	.align		4
        /*001c*/ 	.byte	0x03, 0x1b
        /*001e*/ 	.short	0x00ff


	//----- nvinfo : EIATTR_MERCURY_ISA_VERSION
	.align		4
        /*0020*/ 	.byte	0x03, 0x5f
        /*0022*/ 	.short	0x0101


	//----- nvinfo : EIATTR_VRC_CTA_INIT_COUNT
	.align		4
        /*0024*/ 	.byte	0x02, 0x4a
	.zero		1
	.zero		1


	//----- nvinfo : EIATTR_EXIT_INSTR_OFFSETS
	.align		4
        /*0028*/ 	.byte	0x04, 0x1c
        /*002a*/ 	.short	(.L_11 - .L_10)


	//   ....[0]....
.L_10:
        /*002c*/ 	.word	0x00000a50


	//----- nvinfo : EIATTR_CBANK_PARAM_SIZE
	.align		4
.L_11:
        /*0030*/ 	.byte	0x03, 0x19
        /*0032*/ 	.short	0x0008


	//----- nvinfo : EIATTR_PARAM_CBANK
	.align		4
        /*0034*/ 	.byte	0x04, 0x0a
        /*0036*/ 	.short	(.L_13 - .L_12)
	.align		4
.L_12:
        /*0038*/ 	.word	index@(.nv.constant0._Z16max_flops_kernelPf)
        /*003c*/ 	.short	0x0380
        /*003e*/ 	.short	0x0008


	//----- nvinfo : EIATTR_SW_WAR
	.align		4
.L_13:
        /*0040*/ 	.byte	0x04, 0x36
        /*0042*/ 	.short	(.L_15 - .L_14)
.L_14:
        /*0044*/ 	.word	0x00000008
.L_15:


//--------------------- .nv.callgraph             --------------------------
	.section	.nv.callgraph,"",@"SHT_CUDA_CALLGRAPH"
	.align	4
	.sectionentsize	8
	.align		4
        /*0000*/ 	.word	0x00000000
	.align		4
        /*0004*/ 	.word	0xffffffff
	.align		4
        /*0008*/ 	.word	0x00000000
	.align		4
        /*000c*/ 	.word	0xfffffffe
	.align		4
        /*0010*/ 	.word	0x00000000
	.align		4
        /*0014*/ 	.word	0xfffffffd
	.align		4
        /*0018*/ 	.word	0x00000000
	.align		4
        /*001c*/ 	.word	0xfffffffc


//--------------------- .text._Z16max_flops_kernelPf --------------------------
	.section	.text._Z16max_flops_kernelPf,"ax",@progbits
	.align	128
        .global         _Z16max_flops_kernelPf
        .type           _Z16max_flops_kernelPf,@function
        .size           _Z16max_flops_kernelPf,(.L_x_2 - _Z16max_flops_kernelPf)
        .other          _Z16max_flops_kernelPf,@"STO_CUDA_ENTRY STV_DEFAULT"
_Z16max_flops_kernelPf:
.text._Z16max_flops_kernelPf:
[----:B------:R-:W-:Y:S01]  /*0000*/  LDC R1, c[0x0][0x37c] ;  /* 0x0000df00ff017b82 */ /* 0x000fe20000000800 */
[----:B------:R-:W0:Y:S07]  /*0010*/  S2R R9, SR_TID.X ;  /* 0x0000000000097919 */ /* 0x000e2e0000002100 */
[----:B------:R-:W1:Y:S01]  /*0020*/  S2UR UR8, SR_CTAID.X ;  /* 0x00000000000879c3 */ /* 0x000e620000002500 */
[----:B------:R-:W2:Y:S01]  /*0030*/  LDCU.64 UR4, c[0x0][0x380] ;  /* 0x00007000ff0477ac */ /* 0x000ea20008000a00 */
[----:B------:R-:W3:Y:S06]  /*0040*/  LDCU.64 UR6, c[0x0][0x358] ;  /* 0x00006b00ff0677ac */ /* 0x000eec0008000a00 */
[----:B------:R-:W1:Y:S01]  /*0050*/  LDC R0, c[0x0][0x360] ;  /* 0x0000d800ff007b82 */ /* 0x000e620000000800 */
[----:B--2---:R-:W-:-:S02]  /*0060*/  UIADD3 UR9, UP0, UPT, UR4, 0x20, URZ ;  /* 0x0000002004097890 */ /* 0x004fc4000ff1e0ff */
[----:B------:R-:W-:Y:S02]  /*0070*/  UIADD3 UR4, UP1, UPT, UR4, -0x1c, URZ ;  /* 0xffffffe404047890 */ /* 0x000fe4000ff3e0ff */
[----:B------:R-:W-:Y:S02]  /*0080*/  UIADD3.X UR10, UPT, UPT, URZ, UR5, URZ, UP0, !UPT ;  /* 0x00000005ff0a7290 */ /* 0x000fe400087fe4ff */
[----:B------:R-:W-:Y:S01]  /*0090*/  UIADD3.X UR5, UPT, UPT, UR5, -0x1, URZ, UP1, !UPT ;  /* 0xffffffff05057890 */ /* 0x000fe20008ffe4ff */
[----:B------:R-:W-:Y:S02]  /*00a0*/  MOV R2, UR9 ;  /* 0x0000000900027c02 */ /* 0x000fe40008000f00 */
[----:B------:R-:W-:Y:S01]  /*00b0*/  MOV R4, UR4 ;  /* 0x0000000400047c02 */ /* 0x000fe20008000f00 */
[----:B------:R-:W-:Y:S01]  /*00c0*/  UMOV UR4, URZ ;  /* 0x000000ff00047c82 */ /* 0x000fe20008000000 */
[----:B------:R-:W-:Y:S02]  /*00d0*/  MOV R3, UR10 ;  /* 0x0000000a00037c02 */ /* 0x000fe40008000f00 */
[----:B0-----:R-:W-:-:S02]  /*00e0*/  SHF.L.U32 R9, R9, 0x5, RZ ;  /* 0x0000000509097819 */ /* 0x001fc400000006ff */
[----:B------:R-:W-:-:S03]  /*00f0*/  MOV R5, UR5 ;  /* 0x0000000500057c02 */ /* 0x000fc60008000f00 */
[----:B-1----:R-:W-:-:S05]  /*0100*/  IMAD R9, R0, UR8, R9 ;  /* 0x0000000800097c24 */ /* 0x002fca000f8e0209 */
[----:B---3--:R-:W-:-:S07]  /*0110*/  IADD3 R7, PT, PT, R9, 0x1f, RZ ;  /* 0x0000001f09077810 */ /* 0x008fce0007ffe0ff */
.L_x_0:
[----:B0-----:R-:W-:-:S05]  /*0120*/  IMAD.WIDE R12, R7, 0x4, R4 ;  /* 0x00000004070c7825 */ /* 0x001fca00078e0204 */
[----:B------:R-:W2:Y:S01]  /*0130*/  LDG.E R15, desc[UR6][R12.64+0x1c] ;  /* 0x00001c060c0f7981 */ /* 0x000ea2000c1e1900 */
[----:B------:R-:W-:-:S05]  /*0140*/  IMAD.WIDE R10, R9, 0x4, R2 ;  /* 0x00000004090a7825 */ /* 0x000fca00078e0202 */
[----:B--2---:R0:W-:Y:S04]  /*0150*/  STG.E desc[UR6][R10.64+-0x20], R15 ;  /* 0xffffe00f0a007986 */ /* 0x0041e8000c101906 */
[----:B------:R-:W2:Y:S04]  /*0160*/  LDG.E R17, desc[UR6][R12.64+0x18] ;  /* 0x000018060c117981 */ /* 0x000ea8000c1e1900 */
[----:B--2---:R1:W-:Y:S04]  /*0170*/  STG.E desc[UR6][R10.64+-0x1c], R17 ;  /* 0xffffe4110a007986 */ /* 0x0043e8000c101906 */
[----:B------:R-:W2:Y:S04]  /*0180*/  LDG.E R19, desc[UR6][R12.64+0x14] ;  /* 0x000014060c137981 */ /* 0x000ea8000c1e1900 */
[----:B--2---:R2:W-:Y:S04]  /*0190*/  STG.E desc[UR6][R10.64+-0x18], R19 ;  /* 0xffffe8130a007986 */ /* 0x0045e8000c101906 */
[----:B------:R-:W3:Y:S04]  /*01a0*/  LDG.E R21, desc[UR6][R12.64+0x10] ;  /* 0x000010060c157981 */ /* 0x000ee8000c1e1900 */
[----:B---3--:R3:W-:Y:S04]  /*01b0*/  STG.E desc[UR6][R10.64+-0x14], R21 ;  /* 0xffffec150a007986 */ /* 0x0087e8000c101906 */
[----:B------:R-:W4:Y:S04]  /*01c0*/  LDG.E R23, desc[UR6][R12.64+0xc] ;  /* 0x00000c060c177981 */ /* 0x000f28000c1e1900 */
[----:B----4-:R4:W-:Y:S04]  /*01d0*/  STG.E desc[UR6][R10.64+-0x10], R23 ;  /* 0xfffff0170a007986 */ /* 0x0109e8000c101906 */
[----:B------:R-:W5:Y:S04]  /*01e0*/  LDG.E R25, desc[UR6][R12.64+0x8] ;  /* 0x000008060c197981 */ /* 0x000f68000c1e1900 */
[----:B-----5:R5:W-:Y:S04]  /*01f0*/  STG.E desc[UR6][R10.64+-0xc], R25 ;  /* 0xfffff4190a007986 */ /* 0x020be8000c101906 */
[----:B0-----:R-:W2:Y:S04]  /*0200*/  LDG.E R15, desc[UR6][R12.64+0x4] ;  /* 0x000004060c0f7981 */ /* 0x001ea8000c1e1900 */
[----:B--2---:R-:W-:Y:S04]  /*0210*/  STG.E desc[UR6][R10.64+-0x8], R15 ;  /* 0xfffff80f0a007986 */ /* 0x004fe8000c101906 */
[----:B-1----:R-:W2:Y:S04]  /*0220*/  LDG.E R17, desc[UR6][R12.64] ;  /* 0x000000060c117981 */ /* 0x002ea8000c1e1900 */
[----:B--2---:R-:W-:Y:S04]  /*0230*/  STG.E desc[UR6][R10.64+-0x4], R17 ;  /* 0xfffffc110a007986 */ /* 0x004fe8000c101906 */
[----:B------:R-:W2:Y:S04]  /*0240*/  LDG.E R19, desc[UR6][R12.64+-0x4] ;  /* 0xfffffc060c137981 */ /* 0x000ea8000c1e1900 */
[----:B--2---:R0:W-:Y:S04]  /*0250*/  STG.E desc[UR6][R10.64], R19 ;  /* 0x000000130a007986 */ /* 0x0041e8000c101906 */
[----:B---3--:R-:W2:Y:S04]  /*0260*/  LDG.E R21, desc[UR6][R12.64+-0x8] ;  /* 0xfffff8060c157981 */ /* 0x008ea8000c1e1900 */
[----:B--2---:R1:W-:Y:S04]  /*0270*/  STG.E desc[UR6][R10.64+0x4], R21 ;  /* 0x000004150a007986 */ /* 0x0043e8000c101906 */
[----:B----4-:R-:W2:Y:S04]  /*0280*/  LDG.E R23, desc[UR6][R12.64+-0xc] ;  /* 0xfffff4060c177981 */ /* 0x010ea8000c1e1900 */
[----:B--2---:R2:W-:Y:S04]  /*0290*/  STG.E desc[UR6][R10.64+0x8], R23 ;  /* 0x000008170a007986 */ /* 0x0045e8000c101906 */
[----:B-----5:R-:W3:Y:S04]  /*02a0*/  LDG.E R25, desc[UR6][R12.64+-0x10] ;  /* 0xfffff0060c197981 */ /* 0x020ee8000c1e1900 */
[----:B---3--:R3:W-:Y:S04]  /*02b0*/  STG.E desc[UR6][R10.64+0xc], R25 ;  /* 0x00000c190a007986 */ /* 0x0087e8000c101906 */
[----:B------:R-:W4:Y:S04]  /*02c0*/  LDG.E R27, desc[UR6][R12.64+-0x14] ;  /* 0xffffec060c1b7981 */ /* 0x000f28000c1e1900 */
[----:B----4-:R-:W-:Y:S04]  /*02d0*/  STG.E desc[UR6][R10.64+0x10], R27 ;  /* 0x0000101b0a007986 */ /* 0x010fe8000c101906 */
[----:B------:R-:W4:Y:S04]  /*02e0*/  LDG.E R29, desc[UR6][R12.64+-0x18] ;  /* 0xffffe8060c1d7981 */ /* 0x000f28000c1e1900 */
[----:B----4-:R-:W-:Y:S04]  /*02f0*/  STG.E desc[UR6][R10.64+0x14], R29 ;  /* 0x0000141d0a007986 */ /* 0x010fe8000c101906 */
[----:B0-----:R-:W4:Y:S01]  /*0300*/  LDG.E R19, desc[UR6][R12.64+-0x1c] ;  /* 0xffffe4060c137981 */ /* 0x001f22000c1e1900 */
[----:B------:R-:W-:-:S03]  /*0310*/  VIADD R15, R7, 0xfffffff0 ;  /* 0xfffffff0070f7836 */ /* 0x000fc60000000000 */
[----:B----4-:R0:W-:Y:S04]  /*0320*/  STG.E desc[UR6][R10.64+0x18], R19 ;  /* 0x000018130a007986 */ /* 0x0101e8000c101906 */
[----:B-1----:R-:W4:Y:S01]  /*0330*/  LDG.E R21, desc[UR6][R12.64+-0x20] ;  /* 0xffffe0060c157981 */ /* 0x002f22000c1e1900 */
[----:B------:R-:W-:Y:S01]  /*0340*/  IMAD.WIDE R14, R15, 0x4, R4 ;  /* 0x000000040f0e7825 */ /* 0x000fe200078e0204 */
[----:B------:R-:W-:Y:S02]  /*0350*/  IADD3 R17, PT, PT, R9, 0x10, RZ ;  /* 0x0000001009117810 */ /* 0x000fe40007ffe0ff */
[----:B----4-:R1:W-:Y:S04]  /*0360*/  STG.E desc[UR6][R10.64+0x1c], R21 ;  /* 0x00001c150a007986 */ /* 0x0103e8000c101906 */
[----:B--2---:R-:W2:Y:S01]  /*0370*/  LDG.E R23, desc[UR6][R14.64+0x1c] ;  /* 0x00001c060e177981 */ /* 0x004ea2000c1e1900 */
[----:B------:R-:W-:-:S05]  /*0380*/  IMAD.WIDE R16, R17, 0x4, R2 ;  /* 0x0000000411107825 */ /* 0x000fca00078e0202 */
[----:B--2---:R2:W-:Y:S04]  /*0390*/  STG.E desc[UR6][R16.64+-0x20], R23 ;  /* 0xffffe01710007986 */ /* 0x0045e8000c101906 */
[----:B---3--:R-:W3:Y:S04]  /*03a0*/  LDG.E R25, desc[UR6][R14.64+0x18] ;  /* 0x000018060e197981 */ /* 0x008ee8000c1e1900 */
[----:B---3--:R3:W-:Y:S04]  /*03b0*/  STG.E desc[UR6][R16.64+-0x1c], R25 ;  /* 0xffffe41910007986 */ /* 0x0087e8000c101906 */
[----:B0-----:R-:W4:Y:S04]  /*03c0*/  LDG.E R19, desc[UR6][R14.64+0x14] ;  /* 0x000014060e137981 */ /* 0x001f28000c1e1900 */
[----:B----4-:R0:W-:Y:S04]  /*03d0*/  STG.E desc[UR6][R16.64+-0x18], R19 ;  /* 0xffffe81310007986 */ /* 0x0101e8000c101906 */
[----:B------:R-:W4:Y:S04]  /*03e0*/  LDG.E R13, desc[UR6][R14.64+0x10] ;  /* 0x000010060e0d7981 */ /* 0x000f28000c1e1900 */
[----:B----4-:R4:W-:Y:S04]  /*03f0*/  STG.E desc[UR6][R16.64+-0x14], R13 ;  /* 0xffffec0d10007986 */ /* 0x0109e8000c101906 */
[----:B-1----:R-:W5:Y:S04]  /*0400*/  LDG.E R11, desc[UR6][R14.64+0xc] ;  /* 0x00000c060e0b7981 */ /* 0x002f68000c1e1900 */
[----:B-----5:R1:W-:Y:S04]  /*0410*/  STG.E desc[UR6][R16.64+-0x10], R11 ;  /* 0xfffff00b10007986 */ /* 0x0203e8000c101906 */
[----:B------:R-:W5:Y:S04]  /*0420*/  LDG.E R21, desc[UR6][R14.64+0x8] ;  /* 0x000008060e157981 */ /* 0x000f68000c1e1900 */
[----:B-----5:R5:W-:Y:S04]  /*0430*/  STG.E desc[UR6][R16.64+-0xc], R21 ;  /* 0xfffff41510007986 */ /* 0x020be8000c101906 */
[----:B--2---:R-:W2:Y:S04]  /*0440*/  LDG.E R23, desc[UR6][R14.64+0x4] ;  /* 0x000004060e177981 */ /* 0x004ea8000c1e1900 */
        /* <DEDUP_REMOVED lines=8> */
[----:B-----5:R-:W-:Y:S04]  /*04d0*/  STG.E desc[UR6][R16.64+0x8], R11 ;  /* 0x0000080b10007986 */ /* 0x020fe8000c101906 */
[----:B------:R-:W5:Y:S04]  /*04e0*/  LDG.E R21, desc[UR6][R14.64+-0x10] ;  /* 0xfffff0060e157981 */ /* 0x000f68000c1e1900 */
[----:B-----5:R1:W-:Y:S04]  /*04f0*/  STG.E desc[UR6][R16.64+0xc], R21 ;  /* 0x00000c1510007986 */ /* 0x0203e8000c101906 */
[----:B--2---:R-:W2:Y:S04]  /*0500*/  LDG.E R23, desc[UR6][R14.64+-0x14] ;  /* 0xffffec060e177981 */ /* 0x004ea8000c1e1900 */
[----:B--2---:R2:W-:Y:S04]  /*0510*/  STG.E desc[UR6][R16.64+0x10], R23 ;  /* 0x0000101710007986 */ /* 0x0045e8000c101906 */
[----:B---3--:R-:W3:Y:S04]  /*0520*/  LDG.E R25, desc[UR6][R14.64+-0x18] ;  /* 0xffffe8060e197981 */ /* 0x008ee8000c1e1900 */
[----:B---3--:R3:W-:Y:S04]  /*0530*/  STG.E desc[UR6][R16.64+0x14], R25 ;  /* 0x0000141910007986 */ /* 0x0087e8000c101906 */
[----:B------:R-:W5:Y:S01]  /*0540*/  LDG.E R27, desc[UR6][R14.64+-0x1c] ;  /* 0xffffe4060e1b7981 */ /* 0x000f62000c1e1900 */
[----:B0-----:R-:W-:-:S03]  /*0550*/  IADD3 R19, PT, PT, R7, -0x20, RZ ;  /* 0xffffffe007137810 */ /* 0x001fc60007ffe0ff */
[----:B-----5:R-:W-:Y:S04]  /*0560*/  STG.E desc[UR6][R16.64+0x18], R27 ;  /* 0x0000181b10007986 */ /* 0x020fe8000c101906 */
[----:B----4-:R-:W4:Y:S01]  /*0570*/  LDG.E R13, desc[UR6][R14.64+-0x20] ;  /* 0xffffe0060e0d7981 */ /* 0x010f22000c1e1900 */
[----:B------:R-:W-:Y:S01]  /*0580*/  IMAD.WIDE R18, R19, 0x4, R4 ;  /* 0x0000000413127825 */ /* 0x000fe200078e0204 */
[----:B-1----:R-:W-:Y:S02]  /*0590*/  IADD3 R21, PT, PT, R9, 0x20, RZ ;  /* 0x0000002009157810 */ /* 0x002fe40007ffe0ff */
[----:B----4-:R0:W-:Y:S04]  /*05a0*/  STG.E desc[UR6][R16.64+0x1c], R13 ;  /* 0x00001c0d10007986 */ /* 0x0101e8000c101906 */
[----:B------:R-:W4:Y:S01]  /*05b0*/  LDG.E R11, desc[UR6][R18.64+0x1c] ;  /* 0x00001c06120b7981 */ /* 0x000f22000c1e1900 */
[----:B------:R-:W-:-:S05]  /*05c0*/  IMAD.WIDE R20, R21, 0x4, R2 ;  /* 0x0000000415147825 */ /* 0x000fca00078e0202 */
[----:B----4-:R1:W-:Y:S04]  /*05d0*/  STG.E desc[UR6][R20.64+-0x20], R11 ;  /* 0xffffe00b14007986 */ /* 0x0103e8000c101906 */
[----:B--2---:R-:W2:Y:S04]  /*05e0*/  LDG.E R23, desc[UR6][R18.64+0x18] ;  /* 0x0000180612177981 */ /* 0x004ea8000c1e1900 */
[----:B--2---:R2:W-:Y:S04]  /*05f0*/  STG.E desc[UR6][R20.64+-0x1c], R23 ;  /* 0xffffe41714007986 */ /* 0x0045e8000c101906 */
[----:B---3--:R-:W3:Y:S04]  /*0600*/  LDG.E R25, desc[UR6][R18.64+0x14] ;  /* 0x0000140612197981 */ /* 0x008ee8000c1e1900 */
[----:B---3--:R3:W-:Y:S04]  /*0610*/  STG.E desc[UR6][R20.64+-0x18], R25 ;  /* 0xffffe81914007986 */ /* 0x0087e8000c101906 */
[----:B------:R-:W4:Y:S04]  /*0620*/  LDG.E R15, desc[UR6][R18.64+0x10] ;  /* 0x00001006120f7981 */ /* 0x000f28000c1e1900 */
[----:B----4-:R4:W-:Y:S04]  /*0630*/  STG.E desc[UR6][R20.64+-0x14], R15 ;  /* 0xffffec0f14007986 */ /* 0x0109e8000c101906 */
[----:B0-----:R-:W5:Y:S04]  /*0640*/  LDG.E R13, desc[UR6][R18.64+0xc] ;  /* 0x00000c06120d7981 */ /* 0x001f68000c1e1900 */
[----:B-----5:R0:W-:Y:S04]  /*0650*/  STG.E desc[UR6][R20.64+-0x10], R13 ;  /* 0xfffff00d14007986 */ /* 0x0201e8000c101906 */
[----:B------:R-:W5:Y:S04]  /*0660*/  LDG.E R17, desc[UR6][R18.64+0x8] ;  /* 0x0000080612117981 */ /* 0x000f68000c1e1900 */
[----:B-----5:R5:W-:Y:S04]  /*0670*/  STG.E desc[UR6][R20.64+-0xc], R17 ;  /* 0xfffff41114007986 */ /* 0x020be8000c101906 */
[----:B-1----:R-:W2:Y:S04]  /*0680*/  LDG.E R11, desc[UR6][R18.64+0x4] ;  /* 0x00000406120b7981 */ /* 0x002ea8000c1e1900 */
[----:B--2---:R-:W-:Y:S04]  /*0690*/  STG.E desc[UR6][R20.64+-0x8], R11 ;  /* 0xfffff80b14007986 */ /* 0x004fe8000c101906 */
[----:B------:R-:W2:Y:S04]  /*06a0*/  LDG.E R23, desc[UR6][R18.64] ;  /* 0x0000000612177981 */ /* 0x000ea8000c1e1900 */
[----:B--2---:R1:W-:Y:S04]  /*06b0*/  STG.E desc[UR6][R20.64+-0x4], R23 ;  /* 0xfffffc1714007986 */ /* 0x0043e8000c101906 */
[----:B---3--:R-:W2:Y:S04]  /*06c0*/  LDG.E R25, desc[UR6][R18.64+-0x4] ;  /* 0xfffffc0612197981 */ /* 0x008ea8000c1e1900 */
[----:B--2---:R2:W-:Y:S04]  /*06d0*/  STG.E desc[UR6][R20.64], R25 ;  /* 0x0000001914007986 */ /* 0x0045e8000c101906 */
[----:B----4-:R-:W3:Y:S04]  /*06e0*/  LDG.E R15, desc[UR6][R18.64+-0x8] ;  /* 0xfffff806120f7981 */ /* 0x010ee8000c1e1900 */
[----:B---3--:R-:W-:Y:S04]  /*06f0*/  STG.E desc[UR6][R20.64+0x4], R15 ;  /* 0x0000040f14007986 */ /* 0x008fe8000c101906 */
[----:B0-----:R-:W3:Y:S04]  /*0700*/  LDG.E R13, desc[UR6][R18.64+-0xc] ;  /* 0xfffff406120d7981 */ /* 0x001ee8000c1e1900 */
[----:B---3--:R0:W-:Y:S04]  /*0710*/  STG.E desc[UR6][R20.64+0x8], R13 ;  /* 0x0000080d14007986 */ /* 0x0081e8000c101906 */
[----:B-----5:R-:W3:Y:S04]  /*0720*/  LDG.E R17, desc[UR6][R18.64+-0x10] ;  /* 0xfffff00612117981 */ /* 0x020ee8000c1e1900 */
[----:B---3--:R3:W-:Y:S04]  /*0730*/  STG.E desc[UR6][R20.64+0xc], R17 ;  /* 0x00000c1114007986 */ /* 0x0087e8000c101906 */
[----:B------:R-:W4:Y:S04]  /*0740*/  LDG.E R27, desc[UR6][R18.64+-0x14] ;  /* 0xffffec06121b7981 */ /* 0x000f28000c1e1900 */
[----:B----4-:R-:W-:Y:S04]  /*0750*/  STG.E desc[UR6][R20.64+0x10], R27 ;  /* 0x0000101b14007986 */ /* 0x010fe8000c101906 */
[----:B-1----:R-:W4:Y:S04]  /*0760*/  LDG.E R23, desc[UR6][R18.64+-0x18] ;  /* 0xffffe80612177981 */ /* 0x002f28000c1e1900 */
[----:B----4-:R1:W-:Y:S04]  /*0770*/  STG.E desc[UR6][R20.64+0x14], R23 ;  /* 0x0000141714007986 */ /* 0x0103e8000c101906 */
[----:B--2---:R-:W2:Y:S01]  /*0780*/  LDG.E R25, desc[UR6][R18.64+-0x1c] ;  /* 0xffffe40612197981 */ /* 0x004ea2000c1e1900 */
[----:B------:R-:W-:-:S03]  /*0790*/  VIADD R11, R7, 0xffffffd0 ;  /* 0xffffffd0070b7836 */ /* 0x000fc60000000000 */
[----:B--2---:R-:W-:Y:S04]  /*07a0*/  STG.E desc[UR6][R20.64+0x18], R25 ;  /* 0x0000181914007986 */ /* 0x004fe8000c101906 */
[----:B------:R-:W2:Y:S01]  /*07b0*/  LDG.E R29, desc[UR6][R18.64+-0x20] ;  /* 0xffffe006121d7981 */ /* 0x000ea2000c1e1900 */
[----:B------:R-:W-:Y:S01]  /*07c0*/  IMAD.WIDE R10, R11, 0x4, R4 ;  /* 0x000000040b0a7825 */ /* 0x000fe200078e0204 */
[----:B0-----:R-:W-:Y:S02]  /*07d0*/  IADD3 R13, PT, PT, R9, 0x30, RZ ;  /* 0x00000030090d7810 */ /* 0x001fe40007ffe0ff */
[----:B--2---:R0:W-:Y:S04]  /*07e0*/  STG.E desc[UR6][R20.64+0x1c], R29 ;  /* 0x00001c1d14007986 */ /* 0x0041e8000c101906 */
[----:B------:R-:W2:Y:S01]  /*07f0*/  LDG.E R15, desc[UR6][R10.64+0x1c] ;  /* 0x00001c060a0f7981 */ /* 0x000ea2000c1e1900 */
[----:B------:R-:W-:-:S05]  /*0800*/  IMAD.WIDE R12, R13, 0x4, R2 ;  /* 0x000000040d0c7825 */ /* 0x000fca00078e0202 */
[----:B--2---:R2:W-:Y:S04]  /*0810*/  STG.E desc[UR6][R12.64+-0x20], R15 ;  /* 0xffffe00f0c007986 */ /* 0x0045e8000c101906 */
[----:B---3--:R-:W3:Y:S04]  /*0820*/  LDG.E R17, desc[UR6][R10.64+0x18] ;  /* 0x000018060a117981 */ /* 0x008ee8000c1e1900 */
[----:B---3--:R3:W-:Y:S04]  /*0830*/  STG.E desc[UR6][R12.64+-0x1c], R17 ;  /* 0xffffe4110c007986 */ /* 0x0087e8000c101906 */
[----:B-1----:R-:W4:Y:S04]  /*0840*/  LDG.E R23, desc[UR6][R10.64+0x14] ;  /* 0x000014060a177981 */ /* 0x002f28000c1e1900 */
[----:B----4-:R1:W-:Y:S04]  /*0850*/  STG.E desc[UR6][R12.64+-0x18], R23 ;  /* 0xffffe8170c007986 */ /* 0x0103e8000c101906 */
[----:B------:R-:W4:Y:S04]  /*0860*/  LDG.E R19, desc[UR6][R10.64+0x10] ;  /* 0x000010060a137981 */ /* 0x000f28000c1e1900 */
[----:B----4-:R4:W-:Y:S04]  /*0870*/  STG.E desc[UR6][R12.64+-0x14], R19 ;  /* 0xffffec130c007986 */ /* 0x0109e8000c101906 */
[----:B0-----:R-:W5:Y:S04]  /*0880*/  LDG.E R21, desc[UR6][R10.64+0xc] ;  /* 0x00000c060a157981 */ /* 0x001f68000c1e1900 */
[----:B-----5:R0:W-:Y:S04]  /*0890*/  STG.E desc[UR6][R12.64+-0x10], R21 ;  /* 0xfffff0150c007986 */ /* 0x0201e8000c101906 */
[----:B------:R-:W5:Y:S04]  /*08a0*/  LDG.E R25, desc[UR6][R10.64+0x8] ;  /* 0x000008060a197981 */ /* 0x000f68000c1e1900 */
[----:B-----5:R5:W-:Y:S04]  /*08b0*/  STG.E desc[UR6][R12.64+-0xc], R25 ;  /* 0xfffff4190c007986 */ /* 0x020be8000c101906 */
[----:B--2---:R-:W2:Y:S04]  /*08c0*/  LDG.E R15, desc[UR6][R10.64+0x4] ;  /* 0x000004060a0f7981 */ /* 0x004ea8000c1e1900 */
        /* <DEDUP_REMOVED lines=13> */
[----:B---3--:R-:W2:Y:S04]  /*09a0*/  LDG.E R17, desc[UR6][R10.64+-0x18] ;  /* 0xffffe8060a117981 */ /* 0x008ea8000c1e1900 */
[----:B--2---:R0:W-:Y:S04]  /*09b0*/  STG.E desc[UR6][R12.64+0x14], R17 ;  /* 0x000014110c007986 */ /* 0x0041e8000c101906 */
[----:B-1----:R-:W2:Y:S04]  /*09c0*/  LDG.E R23, desc[UR6][R10.64+-0x1c] ;  /* 0xffffe4060a177981 */ /* 0x002ea8000c1e1900 */
[----:B--2---:R0:W-:Y:S04]  /*09d0*/  STG.E desc[UR6][R12.64+0x18], R23 ;  /* 0x000018170c007986 */ /* 0x0041e8000c101906 */
[----:B----4-:R-:W2:Y:S01]  /*09e0*/  LDG.E R19, desc[UR6][R10.64+-0x20] ;  /* 0xffffe0060a137981 */ /* 0x010ea2000c1e1900 */
[----:B------:R-:W-:Y:S01]  /*09f0*/  UIADD3 UR4, UPT, UPT, UR4, 0x40, URZ ;  /* 0x0000004004047890 */ /* 0x000fe2000fffe0ff */
[----:B------:R-:W-:-:S02]  /*0a00*/  IADD3 R9, PT, PT, R9, 0x40, RZ ;  /* 0x0000004009097810 */ /* 0x000fc40007ffe0ff */
[----:B------:R-:W-:Y:S01]  /*0a10*/  IADD3 R7, PT, PT, R7, -0x40, RZ ;  /* 0xffffffc007077810 */ /* 0x000fe20007ffe0ff */
[----:B------:R-:W-:Y:S01]  /*0a20*/  UISETP.NE.AND UP0, UPT, UR4, 0x200, UPT ;  /* 0x000002000400788c */ /* 0x000fe2000bf05270 */
[----:B--2---:R0:W-:Y:S08]  /*0a30*/  STG.E desc[UR6][R12.64+0x1c], R19 ;  /* 0x00001c130c007986 */ /* 0x0041f0000c101906 */
[----:B------:R-:W-:Y:S05]  /*0a40*/  BRA.U UP0, `(.L_x_0) ;  /* 0xfffffff500b47547 */ /* 0x000fea000b83ffff */
[----:B------:R-:W-:Y:S05]  /*0a50*/  EXIT ;  /* 0x000000000000794d */ /* 0x000fea0003800000 */
.L_x_1:
[----:B------:R-:W-:-:S00]  /*0a60*/  BRA `(.L_x_1) ;  /* 0xfffffffc00fc7947 */ /* 0x000fc0000383ffff */
[----:B------:R-:W-:-:S00]  /*0a70*/  NOP ;  /* 0x0000000000007918 */ /* 0x000fc00000000000 */
        /* <DEDUP_REMOVED lines=8> */
.L_x_2:


//--------------------- .nv.shared.reserved.0     --------------------------
	.section	.nv.shared.reserved.0,"aw",@nobits
	.weak		__nv_reservedSMEM_offset_0_alias
	.size		__nv_reservedSMEM_offset_0_alias, 0, 64
	.other		__nv_reservedSMEM_offset_0_alias,@"STO_CUDA_RESERVED_SHARED STV_DEFAULT"
__nv_reservedSMEM_offset_0_alias:
	.zero		0
	.zero		64


//--------------------- .nv.constant0._Z16max_flops_kernelPf --------------------------
	.section	.nv.constant0._Z16max_flops_kernelPf,"a",@progbits
	.sectionflags	@""
	.align	4
.nv.constant0._Z16max_flops_kernelPf:
	.zero		904


//--------------------- SYMBOLS --------------------------

	.type		.nv.reservedSmem.offset0,@object
	.size		.nv.reservedSmem.offset0,0x4
